	.headerflags	@"EF_CUDA_TEXMODE_UNIFIED EF_CUDA_64BIT_ADDRESS EF_CUDA_ACCELERATORS EF_CUDA_SM90 EF_CUDA_VIRTUAL_SM(EF_CUDA_SM90)"
	.elftype	@"ET_EXEC"


//--------------------- .nv.info                  --------------------------
	.section	.nv.info,"",@"SHT_CUDA_INFO"
	.align	4


	//----- nvinfo : EIATTR_REGCOUNT
	.align		4
        /*0000*/ 	.byte	0x04, 0x2f
        /*0002*/ 	.short	(.L_3 - .L_2)
	.align		4
.L_2:
        /*0004*/ 	.word	index@(triton_poi_fused__native_batch_norm_legit_no_training_convolution_relu_3)
        /*0008*/ 	.word	0x00000016


	//----- nvinfo : EIATTR_MIN_STACK_SIZE
	.align		4
.L_3:
        /*000c*/ 	.byte	0x04, 0x12
        /*000e*/ 	.short	(.L_5 - .L_4)
	.align		4
.L_4:
        /*0010*/ 	.word	index@(triton_poi_fused__native_batch_norm_legit_no_training_convolution_relu_3)
        /*0014*/ 	.word	0x00000000


	//----- nvinfo : EIATTR_FRAME_SIZE
	.align		4
.L_5:
        /*0018*/ 	.byte	0x04, 0x11
        /*001a*/ 	.short	(.L_7 - .L_6)
	.align		4
.L_6:
        /*001c*/ 	.word	index@(triton_poi_fused__native_batch_norm_legit_no_training_convolution_relu_3)
        /*0020*/ 	.word	0x00000000


	//----- nvinfo : EIATTR_MIN_STACK_SIZE
	.align		4
.L_7:
        /*0024*/ 	.byte	0x04, 0x12
        /*0026*/ 	.short	(.L_9 - .L_8)
	.align		4
.L_8:
        /*0028*/ 	.word	index@(triton_poi_fused__native_batch_norm_legit_no_training_convolution_relu_3)
        /*002c*/ 	.word	0x00000000
.L_9:


//--------------------- .nv.info.triton_poi_fused__native_batch_norm_legit_no_training_convolution_relu_3 --------------------------
	.section	.nv.info.triton_poi_fused__native_batch_norm_legit_no_training_convolution_relu_3,"",@"SHT_CUDA_INFO"
	.sectionflags	@""
	.align	4


	//----- nvinfo : EIATTR_CUDA_API_VERSION
	.align		4
        /*0000*/ 	.byte	0x04, 0x37
        /*0002*/ 	.short	(.L_11 - .L_10)
.L_10:
        /*0004*/ 	.word	0x0000007c


	//----- nvinfo : EIATTR_KPARAM_INFO
	.align		4
.L_11:
        /*0008*/ 	.byte	0x04, 0x17
        /*000a*/ 	.short	(.L_13 - .L_12)
.L_12:
        /*000c*/ 	.word	0x00000000
        /*0010*/ 	.short	0x0007
        /*0012*/ 	.short	0x0038
        /*0014*/ 	.byte	0x00, 0xf0, 0x11, 0x00


	//----- nvinfo : EIATTR_KPARAM_INFO
	.align		4
.L_13:
        /*0018*/ 	.byte	0x04, 0x17
        /*001a*/ 	.short	(.L_15 - .L_14)
.L_14:
        /*001c*/ 	.word	0x00000000
        /*0020*/ 	.short	0x0006
        /*0022*/ 	.short	0x0030
        /*0024*/ 	.byte	0x00, 0xf4, 0x21, 0x00


	//----- nvinfo : EIATTR_KPARAM_INFO
	.align		4
.L_15:
        /*0028*/ 	.byte	0x04, 0x17
        /*002a*/ 	.short	(.L_17 - .L_16)
.L_16:
        /*002c*/ 	.word	0x00000000
        /*0030*/ 	.short	0x0005
        /*0032*/ 	.short	0x0028
        /*0034*/ 	.byte	0x00, 0xf4, 0x21, 0x00


	//----- nvinfo : EIATTR_KPARAM_INFO
	.align		4
.L_17:
        /*0038*/ 	.byte	0x04, 0x17
        /*003a*/ 	.short	(.L_19 - .L_18)
.L_18:
        /*003c*/ 	.word	0x00000000
        /*0040*/ 	.short	0x0004
        /*0042*/ 	.short	0x0020
        /*0044*/ 	.byte	0x00, 0xf4, 0x21, 0x00


	//----- nvinfo : EIATTR_KPARAM_INFO
	.align		4
.L_19:
        /*0048*/ 	.byte	0x04, 0x17
        /*004a*/ 	.short	(.L_21 - .L_20)
.L_20:
        /*004c*/ 	.word	0x00000000
        /*0050*/ 	.short	0x0003
        /*0052*/ 	.short	0x0018
        /*0054*/ 	.byte	0x00, 0xf4, 0x21, 0x00


	//----- nvinfo : EIATTR_KPARAM_INFO
	.align		4
.L_21:
        /*0058*/ 	.byte	0x04, 0x17
        /*005a*/ 	.short	(.L_23 - .L_22)
.L_22:
        /*005c*/ 	.word	0x00000000
        /*0060*/ 	.short	0x0002
        /*0062*/ 	.short	0x0010
        /*0064*/ 	.byte	0x00, 0xf4, 0x21, 0x00


	//----- nvinfo : EIATTR_KPARAM_INFO
	.align		4
.L_23:
        /*0068*/ 	.byte	0x04, 0x17
        /*006a*/ 	.short	(.L_25 - .L_24)
.L_24:
        /*006c*/ 	.word	0x00000000
        /*0070*/ 	.short	0x0001
        /*0072*/ 	.short	0x0008
        /*0074*/ 	.byte	0x00, 0xf4, 0x21, 0x00


	//----- nvinfo : EIATTR_KPARAM_INFO
	.align		4
.L_25:
        /*0078*/ 	.byte	0x04, 0x17
        /*007a*/ 	.short	(.L_27 - .L_26)
.L_26:
        /*007c*/ 	.word	0x00000000
        /*0080*/ 	.short	0x0000
        /*0082*/ 	.short	0x0000
        /*0084*/ 	.byte	0x00, 0xf4, 0x21, 0x00


	//----- nvinfo : EIATTR_SPARSE_MMA_MASK
	.align		4
.L_27:
        /*0088*/ 	.byte	0x03, 0x50
        /*008a*/ 	.short	0x0000


	//----- nvinfo : EIATTR_MAXREG_COUNT
	.align		4
        /*008c*/ 	.byte	0x03, 0x1b
        /*008e*/ 	.short	0x00ff


	//----- nvinfo : EIATTR_EXIT_INSTR_OFFSETS
	.align		4
        /*0090*/ 	.byte	0x04, 0x1c
        /*0092*/ 	.short	(.L_29 - .L_28)


	//   ....[0]....
.L_28:
        /*0094*/ 	.word	0x000003b0


	//----- nvinfo : EIATTR_REQNTID
	.align		4
.L_29:
        /*0098*/ 	.byte	0x04, 0x10
        /*009a*/ 	.short	(.L_31 - .L_30)
.L_30:
        /*009c*/ 	.word	0x00000100
        /*00a0*/ 	.word	0x00000001
        /*00a4*/ 	.word	0x00000001


	//----- nvinfo : EIATTR_CBANK_PARAM_SIZE
	.align		4
.L_31:
        /*00a8*/ 	.byte	0x03, 0x19
        /*00aa*/ 	.short	0x003c


	//----- nvinfo : EIATTR_PARAM_CBANK
	.align		4
        /*00ac*/ 	.byte	0x04, 0x0a
        /*00ae*/ 	.short	(.L_33 - .L_32)
	.align		4
.L_32:
        /*00b0*/ 	.word	index@(.nv.constant0.triton_poi_fused__native_batch_norm_legit_no_training_convolution_relu_3)
        /*00b4*/ 	.short	0x0210
        /*00b6*/ 	.short	0x003c


	//----- nvinfo : EIATTR_SW_WAR
	.align		4
.L_33:
        /*00b8*/ 	.byte	0x04, 0x36
        /*00ba*/ 	.short	(.L_35 - .L_34)
.L_34:
        /*00bc*/ 	.word	0x00000008
.L_35:


//--------------------- .nv.callgraph             --------------------------
	.section	.nv.callgraph,"",@"SHT_CUDA_CALLGRAPH"
	.align	4
	.sectionentsize	8
	.align		4
        /*0000*/ 	.word	0x00000000
	.align		4
        /*0004*/ 	.word	0xffffffff
	.align		4
        /*0008*/ 	.word	0x00000000
	.align		4
        /*000c*/ 	.word	0xfffffffe
	.align		4
        /*0010*/ 	.word	0x00000000
	.align		4
        /*0014*/ 	.word	0xfffffffd
	.align		4
        /*0018*/ 	.word	0x00000000
	.align		4
        /*001c*/ 	.word	0xfffffffc


//--------------------- .nv.constant4             --------------------------
	.section	.nv.constant4,"a",@progbits
	.align	8
	.align		8
.nv.constant4:
        /*0000*/ 	.dword	_$_str
	.align		8
        /*0008*/ 	.dword	_$_str_$_2


//--------------------- .text.triton_poi_fused__native_batch_norm_legit_no_training_convolution_relu_3 --------------------------
	.section	.text.triton_poi_fused__native_batch_norm_legit_no_training_convolution_relu_3,"ax",@progbits
	.align	128
        .global         triton_poi_fused__native_batch_norm_legit_no_training_convolution_relu_3
        .type           triton_poi_fused__native_batch_norm_legit_no_training_convolution_relu_3,@function
        .size           triton_poi_fused__native_batch_norm_legit_no_training_convolution_relu_3,(.L_x_1 - triton_poi_fused__native_batch_norm_legit_no_training_convolution_relu_3)
        .other          triton_poi_fused__native_batch_norm_legit_no_training_convolution_relu_3,@"STO_CUDA_ENTRY STV_DEFAULT"
triton_poi_fused__native_batch_norm_legit_no_training_convolution_relu_3:
.text.triton_poi_fused__native_batch_norm_legit_no_training_convolution_relu_3:
[----:B------:R-:W-:Y:S01]  /*0000*/  LDC R1, c[0x0][0x28] ;  /* 0x00000a00ff017b82 */ /* 0x000fe20000000800 */
[----:B------:R-:W1:Y:S07]  /*0010*/  S2R R0, SR_TID.X ;  /* 0x0000000000007919 */ /* 0x000e6e0000002100 */
[----:B------:R-:W2:Y:S01]  /*0020*/  LDC.64 R14, c[0x0][0x228] ;  /* 0x00008a00ff0e7b82 */ /* 0x000ea20000000a00 */
[----:B------:R-:W-:Y:S01]  /*0030*/  ULDC.64 UR4, c[0x0][0x208] ;  /* 0x0000820000047ab9 */ /* 0x000fe20000000a00 */
[----:B------:R-:W3:Y:S06]  /*0040*/  S2R R5, SR_CTAID.X ;  /* 0x0000000000057919 */ /* 0x000eec0000002500 */
[----:B------:R-:W4:Y:S08]  /*0050*/  LDC.64 R10, c[0x0][0x218] ;  /* 0x00008600ff0a7b82 */ /* 0x000f300000000a00 */
[----:B------:R-:W5:Y:S08]  /*0060*/  LDC.64 R12, c[0x0][0x220] ;  /* 0x00008800ff0c7b82 */ /* 0x000f700000000a00 */
[----:B------:R-:W5:Y:S01]  /*0070*/  LDC.64 R16, c[0x0][0x230] ;  /* 0x00008c00ff107b82 */ /* 0x000f620000000a00 */
[----:B-1----:R-:W-:-:S02]  /*0080*/  SHF.L.U32 R0, R0, 0x1, RZ ;  /* 0x0000000100007819 */ /* 0x002fc400000006ff */
[----:B---3--:R-:W-:Y:S02]  /*0090*/  SHF.R.S32.HI R3, RZ, 0x16, R5 ;  /* 0x00000016ff037819 */ /* 0x008fe40000011405 */
[----:B------:R-:W-:Y:S02]  /*00a0*/  LOP3.LUT R0, R0, 0x1fe, RZ, 0xc0, !PT ;  /* 0x000001fe00007812 */ /* 0x000fe400078ec0ff */
[----:B------:R-:W-:Y:S02]  /*00b0*/  SGXT R3, R3, 0x1 ;  /* 0x000000010303781a */ /* 0x000fe40000000200 */
[----:B------:R-:W-:Y:S02]  /*00c0*/  LEA R0, R5, R0, 0x9 ;  /* 0x0000000005007211 */ /* 0x000fe400078e48ff */
[----:B------:R-:W1:Y:S02]  /*00d0*/  LDC.64 R4, c[0x0][0x238] ;  /* 0x00008e00ff047b82 */ /* 0x000e640000000a00 */
[----:B------:R-:W-:-:S04]  /*00e0*/  LEA.HI R3, R3, R0, RZ, 0xc ;  /* 0x0000000003037211 */ /* 0x000fc800078f60ff */
[----:B------:R-:W-:-:S04]  /*00f0*/  SHF.R.S32.HI R3, RZ, 0xc, R3 ;  /* 0x0000000cff037819 */ /* 0x000fc80000011403 */
[----:B------:R-:W-:-:S04]  /*0100*/  LEA.HI R2, R3, R3, RZ, 0x6 ;  /* 0x0000000303027211 */ /* 0x000fc800078f30ff */
[----:B------:R-:W-:-:S04]  /*0110*/  LOP3.LUT R2, R2, 0xffffffc0, RZ, 0xc0, !PT ;  /* 0xffffffc002027812 */ /* 0x000fc800078ec0ff */
[----:B------:R-:W-:Y:S02]  /*0120*/  IADD3 R19, R3, -R2, RZ ;  /* 0x8000000203137210 */ /* 0x000fe40007ffe0ff */
[----:B------:R-:W3:Y:S03]  /*0130*/  LDC.64 R2, c[0x0][0x210] ;  /* 0x00008400ff027b82 */ /* 0x000ee60000000a00 */
[----:B--2---:R-:W-:-:S05]  /*0140*/  IMAD.WIDE R14, R19, 0x4, R14 ;  /* 0x00000004130e7825 */ /* 0x004fca00078e020e */
[----:B------:R2:W2:Y:S01]  /*0150*/  LDG.E.EL R18, desc[UR4][R14.64] ;  /* 0x000000040e127981 */ /* 0x0004a2000c2e1900 */
[----:B----4-:R-:W-:-:S04]  /*0160*/  IMAD.WIDE R10, R19, 0x4, R10 ;  /* 0x00000004130a7825 */ /* 0x010fc800078e020a */
[----:B-----5:R-:W-:Y:S01]  /*0170*/  IMAD.WIDE R12, R19, 0x4, R12 ;  /* 0x00000004130c7825 */ /* 0x020fe200078e020c */
[----:B------:R4:W5:Y:S04]  /*0180*/  LDG.E.EL R8, desc[UR4][R10.64] ;  /* 0x000000040a087981 */ /* 0x000968000c2e1900 */
[----:B------:R-:W5:Y:S01]  /*0190*/  LDG.E.EL R9, desc[UR4][R12.64] ;  /* 0x000000040c097981 */ /* 0x000f62000c2e1900 */
[----:B---3--:R-:W-:-:S05]  /*01a0*/  IMAD.WIDE R2, R0, 0x4, R2 ;  /* 0x0000000400027825 */ /* 0x008fca00078e0202 */
[----:B------:R-:W5:Y:S01]  /*01b0*/  LDG.E.64 R6, desc[UR4][R2.64] ;  /* 0x0000000402067981 */ /* 0x000f62000c1e1b00 */
[----:B0-2---:R-:W-:-:S04]  /*01c0*/  IMAD.WIDE R14, R19, 0x4, R16 ;  /* 0x00000004130e7825 */ /* 0x005fc800078e0210 */
[----:B-1----:R-:W-:Y:S02]  /*01d0*/  IMAD.WIDE R16, R19, 0x4, R4 ;  /* 0x0000000413107825 */ /* 0x002fe400078e0204 */
[----:B------:R-:W2:Y:S01]  /*01e0*/  LDG.E.EL R14, desc[UR4][R14.64] ;  /* 0x000000040e0e7981 */ /* 0x000ea2000c2e1900 */
[----:B----4-:R-:W-:Y:S01]  /*01f0*/  HFMA2.MMA R10, -RZ, RZ, 1.625, 0 ;  /* 0x3e800000ff0a7435 */ /* 0x010fe200000001ff */
[----:B------:R-:W0:Y:S02]  /*0200*/  LDC.64 R4, c[0x0][0x240] ;  /* 0x00009000ff047b82 */ /* 0x000e240000000a00 */
[----:B------:R-:W2:Y:S01]  /*0210*/  LDG.E.EL R17, desc[UR4][R16.64] ;  /* 0x0000000410117981 */ /* 0x000ea2000c2e1900 */
[----:B0-----:R-:W-:-:S04]  /*0220*/  IMAD.WIDE R4, R0, 0x4, R4 ;  /* 0x0000000400047825 */ /* 0x001fc800078e0204 */
[----:B------:R-:W-:-:S04]  /*0230*/  FADD R18, R18, 9.9999997473787516356e-06 ;  /* 0x3727c5ac12127421 */ /* 0x000fc80000000000 */
[----:B------:R-:W0:Y:S02]  /*0240*/  MUFU.SQRT R19, R18 ;  /* 0x0000001200137308 */ /* 0x000e240000002000 */
[C---:B0-----:R-:W-:Y:S02]  /*0250*/  FSETP.GT.AND P0, PT, R19.reuse, 8.50705917302346158658e+37, PT ;  /* 0x7e8000001300780b */ /* 0x041fe40003f04000 */
[----:B------:R-:W-:-:S11]  /*0260*/  FSETP.GEU.AND P1, PT, R19, 1.175494350822287508e-38, PT ;  /* 0x008000001300780b */ /* 0x000fd60003f2e000 */
[----:B------:R-:W-:-:S04]  /*0270*/  @P0 FMUL R19, R19, 0.25 ;  /* 0x3e80000013130820 */ /* 0x000fc80000400000 */
[----:B------:R-:W-:-:S06]  /*0280*/  @!P1 FMUL R19, R19, 16777216 ;  /* 0x4b80000013139820 */ /* 0x000fcc0000400000 */
[----:B------:R-:W0:Y:S01]  /*0290*/  MUFU.RCP R19, R19 ;  /* 0x0000001300137308 */ /* 0x000e220000001000 */
[----:B------:R-:W-:Y:S01]  /*02a0*/  FSEL R10, R10, 1, P0 ;  /* 0x3f8000000a0a7808 */ /* 0x000fe20000000000 */
[--C-:B-----5:R-:W-:Y:S01]  /*02b0*/  FADD R6, R6, R8.reuse ;  /* 0x0000000806067221 */ /* 0x120fe20000000000 */
[----:B------:R-:W-:-:S03]  /*02c0*/  FADD R7, R7, R8 ;  /* 0x0000000807077221 */ /* 0x000fc60000000000 */
[----:B------:R-:W-:Y:S01]  /*02d0*/  @!P1 FMUL R10, R10, 16777216 ;  /* 0x4b8000000a0a9820 */ /* 0x000fe20000400000 */
[C---:B------:R-:W-:Y:S01]  /*02e0*/  FADD R8, -R9.reuse, R6 ;  /* 0x0000000609087221 */ /* 0x040fe20000000100 */
[----:B------:R-:W-:Y:S02]  /*02f0*/  FADD R9, -R9, R7 ;  /* 0x0000000709097221 */ /* 0x000fe40000000100 */
[----:B0-----:R-:W-:-:S04]  /*0300*/  FMUL R10, R19, R10 ;  /* 0x0000000a130a7220 */ /* 0x001fc80000400000 */
[-C--:B------:R-:W-:Y:S01]  /*0310*/  FMUL R8, R8, R10.reuse ;  /* 0x0000000a08087220 */ /* 0x080fe20000400000 */
[----:B------:R-:W-:-:S03]  /*0320*/  FMUL R10, R9, R10 ;  /* 0x0000000a090a7220 */ /* 0x000fc60000400000 */
[C-C-:B--2---:R-:W-:Y:S01]  /*0330*/  FFMA R8, R14.reuse, R8, R17.reuse ;  /* 0x000000080e087223 */ /* 0x144fe20000000011 */
[----:B------:R-:W-:-:S04]  /*0340*/  FFMA R10, R14, R10, R17 ;  /* 0x0000000a0e0a7223 */ /* 0x000fc80000000011 */
[----:B------:R-:W-:Y:S02]  /*0350*/  FSETP.GEU.AND P0, PT, R8, RZ, PT ;  /* 0x000000ff0800720b */ /* 0x000fe40003f0e000 */
[----:B------:R-:W-:Y:S02]  /*0360*/  FSETP.GEU.AND P1, PT, R10, RZ, PT ;  /* 0x000000ff0a00720b */ /* 0x000fe40003f2e000 */
[----:B------:R-:W-:Y:S02]  /*0370*/  FSEL R8, R8, RZ, P0 ;  /* 0x000000ff08087208 */ /* 0x000fe40000000000 */
[----:B------:R-:W-:Y:S01]  /*0380*/  FSEL R9, R10, RZ, P1 ;  /* 0x000000ff0a097208 */ /* 0x000fe20000800000 */
[----:B------:R-:W-:Y:S04]  /*0390*/  STG.E.64 desc[UR4][R2.64], R6 ;  /* 0x0000000602007986 */ /* 0x000fe8000c101b04 */
[----:B------:R-:W-:Y:S01]  /*03a0*/  STG.E.64 desc[UR4][R4.64], R8 ;  /* 0x0000000804007986 */ /* 0x000fe2000c101b04 */
[----:B------:R-:W-:Y:S05]  /*03b0*/  EXIT ;  /* 0x000000000000794d */ /* 0x000fea0003800000 */
.L_x_0:
[----:B------:R-:W-:-:S00]  /*03c0*/  BRA `(.L_x_0) ;  /* 0xfffffffc00fc7947 */ /* 0x000fc0000383ffff */
[----:B------:R-:W-:-:S00]  /*03d0*/  NOP ;  /* 0x0000000000007918 */ /* 0x000fc00000000000 */
        /* <DEDUP_REMOVED lines=10> */
.L_x_1:


//--------------------- .nv.global.init           --------------------------
	.section	.nv.global.init,"aw",@progbits
.nv.global.init:
	.type		_$_str,@object
	.size		_$_str,(_$_str_$_2 - _$_str)
_$_str:
        /*0000*/ 	.byte	0x5f, 0x5f, 0x43, 0x55, 0x44, 0x41, 0x5f, 0x46, 0x54, 0x5a, 0x00
	.type		_$_str_$_2,@object
	.size		_$_str_$_2,(.L_1 - _$_str_$_2)
_$_str_$_2:
        /*000b*/ 	.byte	0x5f, 0x5f, 0x43, 0x55, 0x44, 0x41, 0x5f, 0x50, 0x52, 0x45, 0x43, 0x5f, 0x53, 0x51, 0x52, 0x54
        /*001b*/ 	.byte	0x00
.L_1:


//--------------------- .nv.constant0.triton_poi_fused__native_batch_norm_legit_no_training_convolution_relu_3 --------------------------
	.section	.nv.constant0.triton_poi_fused__native_batch_norm_legit_no_training_convolution_relu_3,"a",@progbits
	.sectionflags	@""
	.align	4
.nv.constant0.triton_poi_fused__native_batch_norm_legit_no_training_convolution_relu_3:
	.zero		588
